//
// Generated by NVIDIA NVVM Compiler
//
// Compiler Build ID: CL-36424714
// Cuda compilation tools, release 13.0, V13.0.88
// Based on NVVM 20.0.0
//

.version 9.0
.target sm_100
.address_size 64

	// .globl	_Z10MatrixConvPfS_iii
.const .align 4 .b8 Mc[108];
// _ZZ10MatrixConvPfS_iiiE2Ns has been demoted

.visible .entry _Z10MatrixConvPfS_iii(
	.param .u64 .ptr .align 1 _Z10MatrixConvPfS_iii_param_0,
	.param .u64 .ptr .align 1 _Z10MatrixConvPfS_iii_param_1,
	.param .u32 _Z10MatrixConvPfS_iii_param_2,
	.param .u32 _Z10MatrixConvPfS_iii_param_3,
	.param .u32 _Z10MatrixConvPfS_iii_param_4
)
{
	.reg .pred 	%p<21>;
	.reg .b32 	%r<29>;
	.reg .b32 	%f<83>;
	.reg .b64 	%rd<9>;
	// demoted variable
	.shared .align 4 .b8 _ZZ10MatrixConvPfS_iiiE2Ns[1372];
	ld.param.u64 	%rd1, [_Z10MatrixConvPfS_iii_param_0];
	ld.param.u64 	%rd2, [_Z10MatrixConvPfS_iii_param_1];
	ld.param.u32 	%r8, [_Z10MatrixConvPfS_iii_param_2];
	ld.param.u32 	%r9, [_Z10MatrixConvPfS_iii_param_3];
	ld.param.u32 	%r10, [_Z10MatrixConvPfS_iii_param_4];
	mov.u32 	%r1, %tid.x;
	mov.u32 	%r2, %tid.y;
	mov.u32 	%r3, %tid.z;
	mov.u32 	%r11, %ctaid.y;
	mad.lo.s32 	%r4, %r11, 5, %r2;
	mov.u32 	%r12, %ctaid.x;
	mad.lo.s32 	%r5, %r12, 5, %r1;
	mov.u32 	%r13, %ctaid.z;
	mad.lo.s32 	%r6, %r13, 5, %r3;
	setp.gt.s32 	%p1, %r5, 0;
	setp.le.s32 	%p2, %r5, %r8;
	and.pred  	%p3, %p1, %p2;
	setp.ne.s32 	%p4, %r4, 0;
	setp.le.s32 	%p5, %r4, %r9;
	and.pred  	%p6, %p4, %p5;
	and.pred  	%p8, %p3, %p6;
	setp.ne.s32 	%p9, %r6, 0;
	setp.le.s32 	%p10, %r6, %r10;
	and.pred  	%p11, %p9, %p10;
	and.pred  	%p13, %p8, %p11;
	mov.u32 	%r14, _ZZ10MatrixConvPfS_iiiE2Ns;
	mad.lo.s32 	%r15, %r3, 196, %r14;
	mad.lo.s32 	%r16, %r2, 28, %r15;
	shl.b32 	%r17, %r1, 2;
	add.s32 	%r7, %r16, %r17;
	not.pred 	%p14, %p13;
	@%p14 bra 	$L__BB0_2;
	cvta.to.global.u64 	%rd3, %rd1;
	add.s32 	%r19, %r6, -1;
	mad.lo.s32 	%r20, %r9, %r19, %r4;
	add.s32 	%r21, %r20, -1;
	mad.lo.s32 	%r22, %r21, %r8, %r5;
	add.s32 	%r23, %r22, -1;
	mul.wide.s32 	%rd4, %r23, 4;
	add.s64 	%rd5, %rd3, %rd4;
	ld.global.f32 	%f2, [%rd5];
	st.shared.f32 	[%r7], %f2;
	bra.uni 	$L__BB0_3;
$L__BB0_2:
	mov.b32 	%r18, 0;
	st.shared.u32 	[%r7], %r18;
$L__BB0_3:
	bar.sync 	0;
	max.u32 	%r25, %r2, %r1;
	max.u32 	%r26, %r3, %r25;
	setp.gt.u32 	%p15, %r26, 4;
	@%p15 bra 	$L__BB0_6;
	ld.const.f32 	%f3, [Mc];
	ld.shared.f32 	%f4, [%r7];
	fma.rn.f32 	%f5, %f3, %f4, 0f00000000;
	ld.const.f32 	%f6, [Mc+4];
	ld.shared.f32 	%f7, [%r7+4];
	fma.rn.f32 	%f8, %f6, %f7, %f5;
	ld.const.f32 	%f9, [Mc+8];
	ld.shared.f32 	%f10, [%r7+8];
	fma.rn.f32 	%f11, %f9, %f10, %f8;
	ld.const.f32 	%f12, [Mc+12];
	ld.shared.f32 	%f13, [%r7+28];
	fma.rn.f32 	%f14, %f12, %f13, %f11;
	ld.const.f32 	%f15, [Mc+16];
	ld.shared.f32 	%f16, [%r7+32];
	fma.rn.f32 	%f17, %f15, %f16, %f14;
	ld.const.f32 	%f18, [Mc+20];
	ld.shared.f32 	%f19, [%r7+36];
	fma.rn.f32 	%f20, %f18, %f19, %f17;
	ld.const.f32 	%f21, [Mc+24];
	ld.shared.f32 	%f22, [%r7+56];
	fma.rn.f32 	%f23, %f21, %f22, %f20;
	ld.const.f32 	%f24, [Mc+28];
	ld.shared.f32 	%f25, [%r7+60];
	fma.rn.f32 	%f26, %f24, %f25, %f23;
	ld.const.f32 	%f27, [Mc+32];
	ld.shared.f32 	%f28, [%r7+64];
	fma.rn.f32 	%f29, %f27, %f28, %f26;
	ld.const.f32 	%f30, [Mc+36];
	ld.shared.f32 	%f31, [%r7+196];
	fma.rn.f32 	%f32, %f30, %f31, %f29;
	ld.const.f32 	%f33, [Mc+40];
	ld.shared.f32 	%f34, [%r7+200];
	fma.rn.f32 	%f35, %f33, %f34, %f32;
	ld.const.f32 	%f36, [Mc+44];
	ld.shared.f32 	%f37, [%r7+204];
	fma.rn.f32 	%f38, %f36, %f37, %f35;
	ld.const.f32 	%f39, [Mc+48];
	ld.shared.f32 	%f40, [%r7+224];
	fma.rn.f32 	%f41, %f39, %f40, %f38;
	ld.const.f32 	%f42, [Mc+52];
	ld.shared.f32 	%f43, [%r7+228];
	fma.rn.f32 	%f44, %f42, %f43, %f41;
	ld.const.f32 	%f45, [Mc+56];
	ld.shared.f32 	%f46, [%r7+232];
	fma.rn.f32 	%f47, %f45, %f46, %f44;
	ld.const.f32 	%f48, [Mc+60];
	ld.shared.f32 	%f49, [%r7+252];
	fma.rn.f32 	%f50, %f48, %f49, %f47;
	ld.const.f32 	%f51, [Mc+64];
	ld.shared.f32 	%f52, [%r7+256];
	fma.rn.f32 	%f53, %f51, %f52, %f50;
	ld.const.f32 	%f54, [Mc+68];
	ld.shared.f32 	%f55, [%r7+260];
	fma.rn.f32 	%f56, %f54, %f55, %f53;
	ld.const.f32 	%f57, [Mc+72];
	ld.shared.f32 	%f58, [%r7+392];
	fma.rn.f32 	%f59, %f57, %f58, %f56;
	ld.const.f32 	%f60, [Mc+76];
	ld.shared.f32 	%f61, [%r7+396];
	fma.rn.f32 	%f62, %f60, %f61, %f59;
	ld.const.f32 	%f63, [Mc+80];
	ld.shared.f32 	%f64, [%r7+400];
	fma.rn.f32 	%f65, %f63, %f64, %f62;
	ld.const.f32 	%f66, [Mc+84];
	ld.shared.f32 	%f67, [%r7+420];
	fma.rn.f32 	%f68, %f66, %f67, %f65;
	ld.const.f32 	%f69, [Mc+88];
	ld.shared.f32 	%f70, [%r7+424];
	fma.rn.f32 	%f71, %f69, %f70, %f68;
	ld.const.f32 	%f72, [Mc+92];
	ld.shared.f32 	%f73, [%r7+428];
	fma.rn.f32 	%f74, %f72, %f73, %f71;
	ld.const.f32 	%f75, [Mc+96];
	ld.shared.f32 	%f76, [%r7+448];
	fma.rn.f32 	%f77, %f75, %f76, %f74;
	ld.const.f32 	%f78, [Mc+100];
	ld.shared.f32 	%f79, [%r7+452];
	fma.rn.f32 	%f80, %f78, %f79, %f77;
	ld.const.f32 	%f81, [Mc+104];
	ld.shared.f32 	%f82, [%r7+456];
	fma.rn.f32 	%f1, %f81, %f82, %f80;
	setp.ge.s32 	%p16, %r4, %r9;
	setp.ge.s32 	%p17, %r5, %r8;
	or.pred  	%p18, %p17, %p16;
	setp.ge.s32 	%p19, %r6, %r10;
	or.pred  	%p20, %p18, %p19;
	@%p20 bra 	$L__BB0_6;
	mad.lo.s32 	%r27, %r9, %r6, %r4;
	mad.lo.s32 	%r28, %r27, %r8, %r5;
	cvta.to.global.u64 	%rd6, %rd2;
	mul.wide.s32 	%rd7, %r28, 4;
	add.s64 	%rd8, %rd6, %rd7;
	st.global.f32 	[%rd8], %f1;
$L__BB0_6:
	ret;

}


// ===== COMPILED SASS (sm_100) =====

	.target	sm_100

	.elftype	@"ET_EXEC"


//--------------------- .note.nv.tkinfo           --------------------------
	.section	.note.nv.tkinfo,"",@"SHT_NOTE"
	.sectionflags	@"SHF_NOTE_NV_TKINFO"
	.tkinfo
        /*0018*/ 	.word	0x00000002
        /*0030*/ 	.string	""
        /*0030*/ 	.string	"ptxas"
        /*0030*/ 	.string	"Cuda compilation tools, release 13.0, V13.0.88"
        /*0030*/ 	.string	"Build cuda_13.0.r13.0/compiler.36424714_0"
        /*0030*/ 	.string	"-arch sm_100 -m 64 "



//--------------------- .note.nv.cuinfo           --------------------------
	.section	.note.nv.cuinfo,"",@"SHT_NOTE"
	.sectionflags	@"SHF_NOTE_NV_CUINFO"
        /*0018*/ 	.short	0x0002
        /*001a*/ 	.short	0x0064
        /*001c*/ 	.short	0x0082
	.zero		2


//--------------------- .nv.info                  --------------------------
	.section	.nv.info,"",@"SHT_CUDA_INFO"
	.align	4


	//----- nvinfo : EIATTR_REGCOUNT
	.align		4
        /*0000*/ 	.byte	0x04, 0x2f
        /*0002*/ 	.short	(.L_2 - .L_1)
	.align		4
.L_1:
        /*0004*/ 	.word	index@(_Z10MatrixConvPfS_iii)
        /*0008*/ 	.word	0x00000016


	//----- nvinfo : EIATTR_FRAME_SIZE
	.align		4
.L_2:
        /*000c*/ 	.byte	0x04, 0x11
        /*000e*/ 	.short	(.L_4 - .L_3)
	.align		4
.L_3:
        /*0010*/ 	.word	index@(_Z10MatrixConvPfS_iii)
        /*0014*/ 	.word	0x00000000


	//----- nvinfo : EIATTR_MIN_STACK_SIZE
	.align		4
.L_4:
        /*0018*/ 	.byte	0x04, 0x12
        /*001a*/ 	.short	(.L_6 - .L_5)
	.align		4
.L_5:
        /*001c*/ 	.word	index@(_Z10MatrixConvPfS_iii)
        /*0020*/ 	.word	0x00000000
.L_6:


//--------------------- .nv.compat                --------------------------
	.section	.nv.compat,"",@"SHT_CUDA_COMPAT_INFO"
	.align	4
        /*0000*/ 	.byte	0x02, 0x09, 0x00, 0x00, 0x02, 0x02, 0x01, 0x00, 0x02, 0x05, 0x05, 0x00, 0x03, 0x07, 0x01, 0x01
        /*0010*/ 	.byte	0x02, 0x03, 0x00, 0x00, 0x02, 0x06, 0x01, 0x00, 0x04, 0x0b, 0x08, 0x00, 0x09, 0x00, 0x00, 0x00
        /*0020*/ 	.byte	0x00, 0x00, 0x00, 0x00


//--------------------- .nv.info._Z10MatrixConvPfS_iii --------------------------
	.section	.nv.info._Z10MatrixConvPfS_iii,"",@"SHT_CUDA_INFO"
	.sectionflags	@""
	.align	4


	//----- nvinfo : EIATTR_CUDA_API_VERSION
	.align		4
        /*0000*/ 	.byte	0x04, 0x37
        /*0002*/ 	.short	(.L_8 - .L_7)
.L_7:
        /*0004*/ 	.word	0x00000082


	//----- nvinfo : EIATTR_KPARAM_INFO
	.align		4
.L_8:
        /*0008*/ 	.byte	0x04, 0x17
        /*000a*/ 	.short	(.L_10 - .L_9)
.L_9:
        /*000c*/ 	.word	0x00000000
        /*0010*/ 	.short	0x0004
        /*0012*/ 	.short	0x0018
        /*0014*/ 	.byte	0x00, 0xf0, 0x11, 0x00


	//----- nvinfo : EIATTR_KPARAM_INFO
	.align		4
.L_10:
        /*0018*/ 	.byte	0x04, 0x17
        /*001a*/ 	.short	(.L_12 - .L_11)
.L_11:
        /*001c*/ 	.word	0x00000000
        /*0020*/ 	.short	0x0003
        /*0022*/ 	.short	0x0014
        /*0024*/ 	.byte	0x00, 0xf0, 0x11, 0x00


	//----- nvinfo : EIATTR_KPARAM_INFO
	.align		4
.L_12:
        /*0028*/ 	.byte	0x04, 0x17
        /*002a*/ 	.short	(.L_14 - .L_13)
.L_13:
        /*002c*/ 	.word	0x00000000
        /*0030*/ 	.short	0x0002
        /*0032*/ 	.short	0x0010
        /*0034*/ 	.byte	0x00, 0xf0, 0x11, 0x00


	//----- nvinfo : EIATTR_KPARAM_INFO
	.align		4
.L_14:
        /*0038*/ 	.byte	0x04, 0x17
        /*003a*/ 	.short	(.L_16 - .L_15)
.L_15:
        /*003c*/ 	.word	0x00000000
        /*0040*/ 	.short	0x0001
        /*0042*/ 	.short	0x0008
        /*0044*/ 	.byte	0x00, 0xf5, 0x21, 0x00


	//----- nvinfo : EIATTR_KPARAM_INFO
	.align		4
.L_16:
        /*0048*/ 	.byte	0x04, 0x17
        /*004a*/ 	.short	(.L_18 - .L_17)
.L_17:
        /*004c*/ 	.word	0x00000000
        /*0050*/ 	.short	0x0000
        /*0052*/ 	.short	0x0000
        /*0054*/ 	.byte	0x00, 0xf5, 0x21, 0x00


	//----- nvinfo : EIATTR_SPARSE_MMA_MASK
	.align		4
.L_18:
        /*0058*/ 	.byte	0x03, 0x50
        /*005a*/ 	.short	0x0000


	//----- nvinfo : EIATTR_MAXREG_COUNT
	.align		4
        /*005c*/ 	.byte	0x03, 0x1b
        /*005e*/ 	.short	0x00ff


	//----- nvinfo : EIATTR_NUM_BARRIERS
	.align		4
        /*0060*/ 	.byte	0x02, 0x4c
        /*0062*/ 	.byte	0x01
	.zero		1


	//----- nvinfo : EIATTR_MERCURY_ISA_VERSION
	.align		4
        /*0064*/ 	.byte	0x03, 0x5f
        /*0066*/ 	.short	0x0101


	//----- nvinfo : EIATTR_VRC_CTA_INIT_COUNT
	.align		4
        /*0068*/ 	.byte	0x02, 0x4a
	.zero		1
	.zero		1


	//----- nvinfo : EIATTR_EXIT_INSTR_OFFSETS
	.align		4
        /*006c*/ 	.byte	0x04, 0x1c
        /*006e*/ 	.short	(.L_20 - .L_19)


	//   ....[0]....
.L_19:
        /*0070*/ 	.word	0x00000270


	//   ....[1]....
        /*0074*/ 	.word	0x00000690


	//   ....[2]....
        /*0078*/ 	.word	0x000006f0


	//----- nvinfo : EIATTR_CBANK_PARAM_SIZE
	.align		4
.L_20:
        /*007c*/ 	.byte	0x03, 0x19
        /*007e*/ 	.short	0x001c


	//----- nvinfo : EIATTR_PARAM_CBANK
	.align		4
        /*0080*/ 	.byte	0x04, 0x0a
        /*0082*/ 	.short	(.L_22 - .L_21)
	.align		4
.L_21:
        /*0084*/ 	.word	index@(.nv.constant0._Z10MatrixConvPfS_iii)
        /*0088*/ 	.short	0x0380
        /*008a*/ 	.short	0x001c


	//----- nvinfo : EIATTR_SW_WAR
	.align		4
.L_22:
        /*008c*/ 	.byte	0x04, 0x36
        /*008e*/ 	.short	(.L_24 - .L_23)
.L_23:
        /*0090*/ 	.word	0x00000008
.L_24:


//--------------------- .nv.callgraph             --------------------------
	.section	.nv.callgraph,"",@"SHT_CUDA_CALLGRAPH"
	.align	4
	.sectionentsize	8
	.align		4
        /*0000*/ 	.word	0x00000000
	.align		4
        /*0004*/ 	.word	0xffffffff
	.align		4
        /*0008*/ 	.word	0x00000000
	.align		4
        /*000c*/ 	.word	0xfffffffe
	.align		4
        /*0010*/ 	.word	0x00000000
	.align		4
        /*0014*/ 	.word	0xfffffffd
	.align		4
        /*0018*/ 	.word	0x00000000
	.align		4
        /*001c*/ 	.word	0xfffffffc


//--------------------- .nv.constant3             --------------------------
	.section	.nv.constant3,"a",@progbits
	.align	4
.nv.constant3:
	.type		Mc,@object
	.size		Mc,(.L_0 - Mc)
Mc:
	.zero		108
.L_0:


//--------------------- .text._Z10MatrixConvPfS_iii --------------------------
	.section	.text._Z10MatrixConvPfS_iii,"ax",@progbits
	.align	128
        .global         _Z10MatrixConvPfS_iii
        .type           _Z10MatrixConvPfS_iii,@function
        .size           _Z10MatrixConvPfS_iii,(.L_x_1 - _Z10MatrixConvPfS_iii)
        .other          _Z10MatrixConvPfS_iii,@"STO_CUDA_ENTRY STV_DEFAULT"
_Z10MatrixConvPfS_iii:
.text._Z10MatrixConvPfS_iii:
[----:B------:R-:W-:Y:S01]  /*0000*/  LDC R1, c[0x0][0x37c] ;  /* 0x0000df00ff017b82 */ /* 0x000fe20000000800 */
[----:B------:R-:W0:Y:S01]  /*0010*/  S2R R9, SR_TID.X ;  /* 0x0000000000097919 */ /* 0x000e220000002100 */
[----:B------:R-:W1:Y:S01]  /*0020*/  LDCU.64 UR6, c[0x0][0x390] ;  /* 0x00007200ff0677ac */ /* 0x000e620008000a00 */
[----:B------:R-:W0:Y:S01]  /*0030*/  S2R R2, SR_CTAID.X ;  /* 0x0000000000027919 */ /* 0x000e220000002500 */
[----:B------:R-:W2:Y:S01]  /*0040*/  LDCU UR8, c[0x0][0x398] ;  /* 0x00007300ff0877ac */ /* 0x000ea20008000800 */
[----:B------:R-:W3:Y:S01]  /*0050*/  S2R R8, SR_TID.Y ;  /* 0x0000000000087919 */ /* 0x000ee20000002200 */
[----:B------:R-:W4:Y:S01]  /*0060*/  LDCU.64 UR4, c[0x0][0x358] ;  /* 0x00006b00ff0477ac */ /* 0x000f220008000a00 */
[----:B------:R-:W3:Y:S01]  /*0070*/  S2R R3, SR_CTAID.Y ;  /* 0x0000000000037919 */ /* 0x000ee20000002600 */
[----:B------:R-:W5:Y:S01]  /*0080*/  S2R R11, SR_TID.Z ;  /* 0x00000000000b7919 */ /* 0x000f620000002300 */
[----:B------:R-:W5:Y:S01]  /*0090*/  S2R R4, SR_CTAID.Z ;  /* 0x0000000000047919 */ /* 0x000f620000002700 */
[----:B0-----:R-:W-:-:S05]  /*00a0*/  IMAD R2, R2, 0x5, R9 ;  /* 0x0000000502027824 */ /* 0x001fca00078e0209 */
[----:B-1----:R-:W-:Y:S01]  /*00b0*/  ISETP.GT.AND P1, PT, R2, UR6, PT ;  /* 0x0000000602007c0c */ /* 0x002fe2000bf24270 */
[----:B---3--:R-:W-:-:S03]  /*00c0*/  IMAD R3, R3, 0x5, R8 ;  /* 0x0000000503037824 */ /* 0x008fc600078e0208 */
[----:B------:R-:W-:Y:S02]  /*00d0*/  ISETP.GT.AND P1, PT, R2, RZ, !P1 ;  /* 0x000000ff0200720c */ /* 0x000fe40004f24270 */
[----:B------:R-:W-:Y:S01]  /*00e0*/  ISETP.GT.AND P2, PT, R3, UR7, PT ;  /* 0x0000000703007c0c */ /* 0x000fe2000bf44270 */
[----:B-----5:R-:W-:-:S03]  /*00f0*/  IMAD R4, R4, 0x5, R11 ;  /* 0x0000000504047824 */ /* 0x020fc600078e020b */
[----:B------:R-:W-:Y:S02]  /*0100*/  ISETP.NE.AND P2, PT, R3, RZ, !P2 ;  /* 0x000000ff0300720c */ /* 0x000fe40005745270 */
[----:B--2---:R-:W-:-:S04]  /*0110*/  ISETP.GT.AND P0, PT, R4, UR8, PT ;  /* 0x0000000804007c0c */ /* 0x004fc8000bf04270 */
[----:B------:R-:W-:-:S04]  /*0120*/  ISETP.NE.AND P0, PT, R4, RZ, !P0 ;  /* 0x000000ff0400720c */ /* 0x000fc80004705270 */
[----:B------:R-:W-:-:S13]  /*0130*/  PLOP3.LUT P0, PT, P0, P1, P2, 0x80, 0x0 ;  /* 0x000000000000781c */ /* 0x000fda0000703020 */
[----:B------:R-:W-:Y:S01]  /*0140*/  @P0 IADD3 R0, PT, PT, R4, -0x1, RZ ;  /* 0xffffffff04000810 */ /* 0x000fe20007ffe0ff */
[----:B------:R-:W0:Y:S04]  /*0150*/  @P0 LDC.64 R6, c[0x0][0x380] ;  /* 0x0000e000ff060b82 */ /* 0x000e280000000a00 */
[----:B------:R-:W-:-:S05]  /*0160*/  @P0 IMAD R0, R0, UR7, R3 ;  /* 0x0000000700000c24 */ /* 0x000fca000f8e0203 */
[----:B------:R-:W-:-:S05]  /*0170*/  @P0 IADD3 R5, PT, PT, R0, -0x1, RZ ;  /* 0xffffffff00050810 */ /* 0x000fca0007ffe0ff */
[----:B------:R-:W-:-:S05]  /*0180*/  @P0 IMAD R5, R5, UR6, R2 ;  /* 0x0000000605050c24 */ /* 0x000fca000f8e0202 */
[----:B------:R-:W-:-:S05]  /*0190*/  @P0 IADD3 R5, PT, PT, R5, -0x1, RZ ;  /* 0xffffffff05050810 */ /* 0x000fca0007ffe0ff */
[----:B0-----:R-:W-:-:S06]  /*01a0*/  @P0 IMAD.WIDE R6, R5, 0x4, R6 ;  /* 0x0000000405060825 */ /* 0x001fcc00078e0206 */
[----:B----4-:R-:W2:Y:S01]  /*01b0*/  @P0 LDG.E R6, desc[UR4][R6.64] ;  /* 0x0000000406060981 */ /* 0x010ea2000c1e1900 */
[----:B------:R-:W-:Y:S01]  /*01c0*/  MOV R0, 0x400 ;  /* 0x0000040000007802 */ /* 0x000fe20000000f00 */
[----:B------:R-:W0:Y:S03]  /*01d0*/  S2R R5, SR_CgaCtaId ;  /* 0x0000000000057919 */ /* 0x000e260000008800 */
[----:B0-----:R-:W-:Y:S02]  /*01e0*/  LEA R0, R5, R0, 0x18 ;  /* 0x0000000005007211 */ /* 0x001fe400078ec0ff */
[----:B------:R-:W-:-:S03]  /*01f0*/  VIMNMX3.U32 R5, R8, R9, R11, !PT ;  /* 0x000000090805720f */ /* 0x000fc6000780000b */
[----:B------:R-:W-:Y:S01]  /*0200*/  IMAD R0, R11, 0xc4, R0 ;  /* 0x000000c40b007824 */ /* 0x000fe200078e0200 */
[----:B------:R-:W-:-:S03]  /*0210*/  ISETP.GT.U32.AND P1, PT, R5, 0x4, PT ;  /* 0x000000040500780c */ /* 0x000fc60003f24070 */
[----:B------:R-:W-:-:S05]  /*0220*/  IMAD R0, R8, 0x1c, R0 ;  /* 0x0000001c08007824 */ /* 0x000fca00078e0200 */
[----:B------:R-:W-:-:S05]  /*0230*/  LEA R5, R9, R0, 0x2 ;  /* 0x0000000009057211 */ /* 0x000fca00078e10ff */
[----:B--2---:R0:W-:Y:S04]  /*0240*/  @P0 STS [R5], R6 ;  /* 0x0000000605000388 */ /* 0x0041e80000000800 */
[----:B------:R0:W-:Y:S01]  /*0250*/  @!P0 STS [R5], RZ ;  /* 0x000000ff05008388 */ /* 0x0001e20000000800 */
[----:B------:R-:W-:Y:S06]  /*0260*/  BAR.SYNC.DEFER_BLOCKING 0x0 ;  /* 0x0000000000007b1d */ /* 0x000fec0000010000 */
[----:B------:R-:W-:Y:S05]  /*0270*/  @P1 EXIT ;  /* 0x000000000000194d */ /* 0x000fea0003800000 */
[----:B------:R-:W1:Y:S01]  /*0280*/  LDS R0, [R5] ;  /* 0x0000000005007984 */ /* 0x000e620000000800 */
[----:B------:R-:W1:Y:S01]  /*0290*/  LDCU.128 UR12, c[0x3][URZ] ;  /* 0x00c00000ff0c77ac */ /* 0x000e620008000c00 */
[----:B------:R-:W-:Y:S02]  /*02a0*/  ISETP.GE.AND P0, PT, R3, UR7, PT ;  /* 0x0000000703007c0c */ /* 0x000fe4000bf06270 */
[----:B------:R-:W2:Y:S01]  /*02b0*/  LDS R10, [R5+0x4] ;  /* 0x00000400050a7984 */ /* 0x000ea20000000800 */
[----:B------:R-:W3:Y:S01]  /*02c0*/  LDCU.128 UR16, c[0x3][0x10] ;  /* 0x00c00200ff1077ac */ /* 0x000ee20008000c00 */
[----:B------:R-:W-:Y:S02]  /*02d0*/  ISETP.GE.OR P0, PT, R2, UR6, P0 ;  /* 0x0000000602007c0c */ /* 0x000fe40008706670 */
[----:B------:R-:W4:Y:S01]  /*02e0*/  LDS R9, [R5+0x8] ;  /* 0x0000080005097984 */ /* 0x000f220000000800 */
[----:B------:R-:W5:Y:S01]  /*02f0*/  LDCU.64 UR10, c[0x3][0x60] ;  /* 0x00c00c00ff0a77ac */ /* 0x000f620008000a00 */
[----:B------:R-:W-:-:S02]  /*0300*/  ISETP.GE.OR P0, PT, R4, UR8, P0 ;  /* 0x0000000804007c0c */ /* 0x000fc40008706670 */
[----:B------:R-:W3:Y:S01]  /*0310*/  LDS R11, [R5+0x1c] ;  /* 0x00001c00050b7984 */ /* 0x000ee20000000800 */
[----:B------:R-:W5:Y:S03]  /*0320*/  LDCU UR9, c[0x3][0x68] ;  /* 0x00c00d00ff0977ac */ /* 0x000f660008000800 */
[----:B------:R-:W5:Y:S04]  /*0330*/  LDS R12, [R5+0x20] ;  /* 0x00002000050c7984 */ /* 0x000f680000000800 */
[----:B------:R-:W5:Y:S04]  /*0340*/  LDS R13, [R5+0x24] ;  /* 0x00002400050d7984 */ /* 0x000f680000000800 */
[----:B------:R-:W5:Y:S04]  /*0350*/  LDS R14, [R5+0x38] ;  /* 0x00003800050e7984 */ /* 0x000f680000000800 */
[----:B------:R-:W5:Y:S04]  /*0360*/  LDS R15, [R5+0x3c] ;  /* 0x00003c00050f7984 */ /* 0x000f680000000800 */
[----:B------:R-:W5:Y:S04]  /*0370*/  LDS R8, [R5+0x40] ;  /* 0x0000400005087984 */ /* 0x000f680000000800 */
[----:B0-----:R-:W0:Y:S01]  /*0380*/  LDS R6, [R5+0xc4] ;  /* 0x0000c40005067984 */ /* 0x001e220000000800 */
[----:B-1----:R-:W-:-:S03]  /*0390*/  FFMA R7, R0, UR12, RZ ;  /* 0x0000000c00077c23 */ /* 0x002fc600080000ff */
[----:B------:R-:W-:Y:S01]  /*03a0*/  LDS R17, [R5+0x1c0] ;  /* 0x0001c00005117984 */ /* 0x000fe20000000800 */
[----:B--2---:R-:W-:-:S03]  /*03b0*/  FFMA R10, R10, UR13, R7 ;  /* 0x0000000d0a0a7c23 */ /* 0x004fc60008000007 */
[----:B------:R-:W1:Y:S01]  /*03c0*/  LDS R0, [R5+0xc8] ;  /* 0x0000c80005007984 */ /* 0x000e620000000800 */
[----:B----4-:R-:W-:-:S03]  /*03d0*/  FFMA R10, R9, UR14, R10 ;  /* 0x0000000e090a7c23 */ /* 0x010fc6000800000a */
[----:B------:R-:W2:Y:S01]  /*03e0*/  LDS R7, [R5+0xcc] ;  /* 0x0000cc0005077984 */ /* 0x000ea20000000800 */
[----:B---3--:R-:W-:-:S03]  /*03f0*/  FFMA R11, R11, UR15, R10 ;  /* 0x0000000f0b0b7c23 */ /* 0x008fc6000800000a */
[----:B------:R-:W3:Y:S01]  /*0400*/  LDS R9, [R5+0xe0] ;  /* 0x0000e00005097984 */ /* 0x000ee20000000800 */
[----:B------:R-:W4:Y:S01]  /*0410*/  LDCU.128 UR12, c[0x3][0x20] ;  /* 0x00c00400ff0c77ac */ /* 0x000f220008000c00 */
[----:B-----5:R-:W-:Y:S02]  /*0420*/  FFMA R12, R12, UR16, R11 ;  /* 0x000000100c0c7c23 */ /* 0x020fe4000800000b */
[----:B------:R-:W5:Y:S02]  /*0430*/  LDS R10, [R5+0xe4] ;  /* 0x0000e400050a7984 */ /* 0x000f640000000800 */
[----:B------:R-:W-:Y:S02]  /*0440*/  FFMA R13, R13, UR17, R12 ;  /* 0x000000110d0d7c23 */ /* 0x000fe4000800000c */
[----:B------:R-:W5:Y:S02]  /*0450*/  LDS R11, [R5+0xe8] ;  /* 0x0000e800050b7984 */ /* 0x000f640000000800 */
[----:B------:R-:W-:-:S02]  /*0460*/  FFMA R14, R14, UR18, R13 ;  /* 0x000000120e0e7c23 */ /* 0x000fc4000800000d */
[----:B------:R-:W5:Y:S02]  /*0470*/  LDS R12, [R5+0xfc] ;  /* 0x0000fc00050c7984 */ /* 0x000f640000000800 */
[----:B------:R-:W-:Y:S02]  /*0480*/  FFMA R15, R15, UR19, R14 ;  /* 0x000000130f0f7c23 */ /* 0x000fe4000800000e */
[----:B------:R-:W5:Y:S01]  /*0490*/  LDS R13, [R5+0x100] ;  /* 0x00010000050d7984 */ /* 0x000f620000000800 */
[----:B------:R-:W3:Y:S01]  /*04a0*/  LDCU.128 UR16, c[0x3][0x30] ;  /* 0x00c00600ff1077ac */ /* 0x000ee20008000c00 */
[----:B----4-:R-:W-:Y:S02]  /*04b0*/  FFMA R15, R8, UR12, R15 ;  /* 0x0000000c080f7c23 */ /* 0x010fe4000800000f */
[----:B------:R-:W4:Y:S02]  /*04c0*/  LDS R14, [R5+0x104] ;  /* 0x00010400050e7984 */ /* 0x000f240000000800 */
[----:B0-----:R-:W-:-:S02]  /*04d0*/  FFMA R15, R6, UR13, R15 ;  /* 0x0000000d060f7c23 */ /* 0x001fc4000800000f */
[----:B------:R-:W0:Y:S04]  /*04e0*/  LDS R8, [R5+0x188] ;  /* 0x0001880005087984 */ /* 0x000e280000000800 */
[----:B------:R-:W0:Y:S01]  /*04f0*/  LDS R6, [R5+0x18c] ;  /* 0x00018c0005067984 */ /* 0x000e220000000800 */
[----:B-1----:R-:W-:-:S03]  /*0500*/  FFMA R16, R0, UR14, R15 ;  /* 0x0000000e00107c23 */ /* 0x002fc6000800000f */
[----:B------:R-:W-:Y:S01]  /*0510*/  LDS R19, [R5+0x1c8] ;  /* 0x0001c80005137984 */ /* 0x000fe20000000800 */
[----:B--2---:R-:W-:-:S03]  /*0520*/  FFMA R16, R7, UR15, R16 ;  /* 0x0000000f07107c23 */ /* 0x004fc60008000010 */
[----:B------:R-:W1:Y:S01]  /*0530*/  LDS R0, [R5+0x190] ;  /* 0x0001900005007984 */ /* 0x000e620000000800 */
[----:B------:R-:W2:Y:S01]  /*0540*/  LDCU.128 UR12, c[0x3][0x40] ;  /* 0x00c00800ff0c77ac */ /* 0x000ea20008000c00 */
[----:B---3--:R-:W-:Y:S02]  /*0550*/  FFMA R9, R9, UR16, R16 ;  /* 0x0000001009097c23 */ /* 0x008fe40008000010 */
[----:B------:R-:W3:Y:S02]  /*0560*/  LDS R7, [R5+0x1a4] ;  /* 0x0001a40005077984 */ /* 0x000ee40000000800 */
[----:B-----5:R-:W-:Y:S02]  /*0570*/  FFMA R10, R10, UR17, R9 ;  /* 0x000000110a0a7c23 */ /* 0x020fe40008000009 */
[----:B------:R-:W5:Y:S02]  /*0580*/  LDS R15, [R5+0x1a8] ;  /* 0x0001a800050f7984 */ /* 0x000f640000000800 */
[----:B------:R-:W-:-:S02]  /*0590*/  FFMA R11, R11, UR18, R10 ;  /* 0x000000120b0b7c23 */ /* 0x000fc4000800000a */
[----:B------:R-:W5:Y:S02]  /*05a0*/  LDS R9, [R5+0x1ac] ;  /* 0x0001ac0005097984 */ /* 0x000f640000000800 */
[----:B------:R-:W-:Y:S01]  /*05b0*/  FFMA R12, R12, UR19, R11 ;  /* 0x000000130c0c7c23 */ /* 0x000fe2000800000b */
[----:B------:R-:W1:Y:S01]  /*05c0*/  LDCU.128 UR16, c[0x3][0x50] ;  /* 0x00c00a00ff1077ac */ /* 0x000e620008000c00 */
[----:B------:R-:W5:Y:S02]  /*05d0*/  LDS R11, [R5+0x1c4] ;  /* 0x0001c400050b7984 */ /* 0x000f640000000800 */
[----:B--2---:R-:W-:-:S04]  /*05e0*/  FFMA R13, R13, UR12, R12 ;  /* 0x0000000c0d0d7c23 */ /* 0x004fc8000800000c */
[----:B----4-:R-:W-:-:S04]  /*05f0*/  FFMA R13, R14, UR13, R13 ;  /* 0x0000000d0e0d7c23 */ /* 0x010fc8000800000d */
[----:B0-----:R-:W-:-:S04]  /*0600*/  FFMA R13, R8, UR14, R13 ;  /* 0x0000000e080d7c23 */ /* 0x001fc8000800000d */
[----:B------:R-:W-:-:S04]  /*0610*/  FFMA R13, R6, UR15, R13 ;  /* 0x0000000f060d7c23 */ /* 0x000fc8000800000d */
[----:B-1----:R-:W-:-:S04]  /*0620*/  FFMA R0, R0, UR16, R13 ;  /* 0x0000001000007c23 */ /* 0x002fc8000800000d */
[----:B---3--:R-:W-:-:S04]  /*0630*/  FFMA R0, R7, UR17, R0 ;  /* 0x0000001107007c23 */ /* 0x008fc80008000000 */
[----:B-----5:R-:W-:-:S04]  /*0640*/  FFMA R0, R15, UR18, R0 ;  /* 0x000000120f007c23 */ /* 0x020fc80008000000 */
[----:B------:R-:W-:-:S04]  /*0650*/  FFMA R0, R9, UR19, R0 ;  /* 0x0000001309007c23 */ /* 0x000fc80008000000 */
[----:B------:R-:W-:-:S04]  /*0660*/  FFMA R0, R17, UR10, R0 ;  /* 0x0000000a11007c23 */ /* 0x000fc80008000000 */
[----:B------:R-:W-:-:S04]  /*0670*/  FFMA R0, R11, UR11, R0 ;  /* 0x0000000b0b007c23 */ /* 0x000fc80008000000 */
[----:B------:R-:W-:Y:S01]  /*0680*/  FFMA R19, R19, UR9, R0 ;  /* 0x0000000913137c23 */ /* 0x000fe20008000000 */
[----:B------:R-:W-:Y:S06]  /*0690*/  @P0 EXIT ;  /* 0x000000000000094d */ /* 0x000fec0003800000 */
[----:B------:R-:W0:Y:S01]  /*06a0*/  LDC.64 R6, c[0x0][0x388] ;  /* 0x0000e200ff067b82 */ /* 0x000e220000000a00 */
[----:B------:R-:W-:-:S04]  /*06b0*/  IMAD R3, R4, UR7, R3 ;  /* 0x0000000704037c24 */ /* 0x000fc8000f8e0203 */
[----:B------:R-:W-:-:S04]  /*06c0*/  IMAD R3, R3, UR6, R2 ;  /* 0x0000000603037c24 */ /* 0x000fc8000f8e0202 */
[----:B0-----:R-:W-:-:S05]  /*06d0*/  IMAD.WIDE R2, R3, 0x4, R6 ;  /* 0x0000000403027825 */ /* 0x001fca00078e0206 */
[----:B------:R-:W-:Y:S01]  /*06e0*/  STG.E desc[UR4][R2.64], R19 ;  /* 0x0000001302007986 */ /* 0x000fe2000c101904 */
[----:B------:R-:W-:Y:S05]  /*06f0*/  EXIT ;  /* 0x000000000000794d */ /* 0x000fea0003800000 */
.L_x_0:
[----:B------:R-:W-:-:S00]  /*0700*/  BRA `(.L_x_0) ;  /* 0xfffffffc00fc7947 */ /* 0x000fc0000383ffff */
[----:B------:R-:W-:-:S00]  /*0710*/  NOP ;  /* 0x0000000000007918 */ /* 0x000fc00000000000 */
        /* <DEDUP_REMOVED lines=14> */
.L_x_1:


//--------------------- .nv.shared._Z10MatrixConvPfS_iii --------------------------
	.section	.nv.shared._Z10MatrixConvPfS_iii,"aw",@nobits
	.sectionflags	@""
	.align	4
.nv.shared._Z10MatrixConvPfS_iii:
	.zero		2396


//--------------------- .nv.shared.reserved.0     --------------------------
	.section	.nv.shared.reserved.0,"aw",@nobits
	.weak		__nv_reservedSMEM_offset_0_alias
	.size		__nv_reservedSMEM_offset_0_alias, 0, 64
	.other		__nv_reservedSMEM_offset_0_alias,@"STO_CUDA_RESERVED_SHARED STV_DEFAULT"
__nv_reservedSMEM_offset_0_alias:
	.zero		0
	.zero		64


//--------------------- .nv.constant0._Z10MatrixConvPfS_iii --------------------------
	.section	.nv.constant0._Z10MatrixConvPfS_iii,"a",@progbits
	.sectionflags	@""
	.align	4
.nv.constant0._Z10MatrixConvPfS_iii:
	.zero		924


//--------------------- SYMBOLS --------------------------

	.type		.nv.reservedSmem.offset0,@object
	.size		.nv.reservedSmem.offset0,0x4
	.type		.nv.reservedSmem.cap,@object
	.size		.nv.reservedSmem.cap,0x4
